//
// Generated by NVIDIA NVVM Compiler
//
// Compiler Build ID: CL-36424714
// Cuda compilation tools, release 13.0, V13.0.88
// Based on NVVM 20.0.0
//

.version 9.0
.target sm_100
.address_size 64

	// .globl	_Z6kernelPfS_l

.visible .entry _Z6kernelPfS_l(
	.param .u64 .ptr .align 1 _Z6kernelPfS_l_param_0,
	.param .u64 .ptr .align 1 _Z6kernelPfS_l_param_1,
	.param .u64 _Z6kernelPfS_l_param_2
)
{
	.reg .pred 	%p<10>;
	.reg .b32 	%r<5>;
	.reg .b32 	%f<67>;
	.reg .b64 	%rd<19>;

	ld.param.u64 	%rd11, [_Z6kernelPfS_l_param_0];
	ld.param.u64 	%rd12, [_Z6kernelPfS_l_param_1];
	ld.param.u64 	%rd13, [_Z6kernelPfS_l_param_2];
	setp.lt.s64 	%p1, %rd13, 1;
	@%p1 bra 	$L__BB0_13;
	cvta.to.global.u64 	%rd14, %rd12;
	cvta.to.global.u64 	%rd15, %rd11;
	mov.u32 	%r1, %tid.x;
	mov.u32 	%r2, %ntid.x;
	mov.u32 	%r3, %ctaid.x;
	mad.lo.s32 	%r4, %r3, %r2, %r1;
	mul.wide.s32 	%rd16, %r4, 4;
	add.s64 	%rd1, %rd14, %rd16;
	add.s64 	%rd2, %rd15, %rd16;
	and.b64  	%rd3, %rd13, 15;
	setp.lt.u64 	%p2, %rd13, 16;
	@%p2 bra 	$L__BB0_4;
	and.b64  	%rd17, %rd13, 9223372036854775792;
	ld.global.f32 	%f65, [%rd2];
$L__BB0_3:
	.pragma "nounroll";
	ld.global.f32 	%f7, [%rd1];
	add.f32 	%f8, %f7, %f65;
	st.global.f32 	[%rd2], %f8;
	ld.global.f32 	%f9, [%rd1];
	add.f32 	%f10, %f9, %f8;
	st.global.f32 	[%rd2], %f10;
	ld.global.f32 	%f11, [%rd1];
	add.f32 	%f12, %f11, %f10;
	st.global.f32 	[%rd2], %f12;
	ld.global.f32 	%f13, [%rd1];
	add.f32 	%f14, %f13, %f12;
	st.global.f32 	[%rd2], %f14;
	ld.global.f32 	%f15, [%rd1];
	add.f32 	%f16, %f15, %f14;
	st.global.f32 	[%rd2], %f16;
	ld.global.f32 	%f17, [%rd1];
	add.f32 	%f18, %f17, %f16;
	st.global.f32 	[%rd2], %f18;
	ld.global.f32 	%f19, [%rd1];
	add.f32 	%f20, %f19, %f18;
	st.global.f32 	[%rd2], %f20;
	ld.global.f32 	%f21, [%rd1];
	add.f32 	%f22, %f21, %f20;
	st.global.f32 	[%rd2], %f22;
	ld.global.f32 	%f23, [%rd1];
	add.f32 	%f24, %f23, %f22;
	st.global.f32 	[%rd2], %f24;
	ld.global.f32 	%f25, [%rd1];
	add.f32 	%f26, %f25, %f24;
	st.global.f32 	[%rd2], %f26;
	ld.global.f32 	%f27, [%rd1];
	add.f32 	%f28, %f27, %f26;
	st.global.f32 	[%rd2], %f28;
	ld.global.f32 	%f29, [%rd1];
	add.f32 	%f30, %f29, %f28;
	st.global.f32 	[%rd2], %f30;
	ld.global.f32 	%f31, [%rd1];
	add.f32 	%f32, %f31, %f30;
	st.global.f32 	[%rd2], %f32;
	ld.global.f32 	%f33, [%rd1];
	add.f32 	%f34, %f33, %f32;
	st.global.f32 	[%rd2], %f34;
	ld.global.f32 	%f35, [%rd1];
	add.f32 	%f36, %f35, %f34;
	st.global.f32 	[%rd2], %f36;
	ld.global.f32 	%f37, [%rd1];
	add.f32 	%f65, %f37, %f36;
	st.global.f32 	[%rd2], %f65;
	add.s64 	%rd17, %rd17, -16;
	setp.ne.s64 	%p3, %rd17, 0;
	@%p3 bra 	$L__BB0_3;
$L__BB0_4:
	setp.eq.s64 	%p4, %rd3, 0;
	@%p4 bra 	$L__BB0_13;
	and.b64  	%rd7, %rd13, 7;
	setp.lt.u64 	%p5, %rd3, 8;
	@%p5 bra 	$L__BB0_7;
	ld.global.f32 	%f38, [%rd1];
	ld.global.f32 	%f39, [%rd2];
	add.f32 	%f40, %f38, %f39;
	st.global.f32 	[%rd2], %f40;
	ld.global.f32 	%f41, [%rd1];
	add.f32 	%f42, %f41, %f40;
	st.global.f32 	[%rd2], %f42;
	ld.global.f32 	%f43, [%rd1];
	add.f32 	%f44, %f43, %f42;
	st.global.f32 	[%rd2], %f44;
	ld.global.f32 	%f45, [%rd1];
	add.f32 	%f46, %f45, %f44;
	st.global.f32 	[%rd2], %f46;
	ld.global.f32 	%f47, [%rd1];
	add.f32 	%f48, %f47, %f46;
	st.global.f32 	[%rd2], %f48;
	ld.global.f32 	%f49, [%rd1];
	add.f32 	%f50, %f49, %f48;
	st.global.f32 	[%rd2], %f50;
	ld.global.f32 	%f51, [%rd1];
	add.f32 	%f52, %f51, %f50;
	st.global.f32 	[%rd2], %f52;
	ld.global.f32 	%f53, [%rd1];
	add.f32 	%f54, %f53, %f52;
	st.global.f32 	[%rd2], %f54;
$L__BB0_7:
	setp.eq.s64 	%p6, %rd7, 0;
	@%p6 bra 	$L__BB0_13;
	and.b64  	%rd18, %rd13, 3;
	setp.lt.u64 	%p7, %rd7, 4;
	@%p7 bra 	$L__BB0_10;
	ld.global.f32 	%f55, [%rd1];
	ld.global.f32 	%f56, [%rd2];
	add.f32 	%f57, %f55, %f56;
	st.global.f32 	[%rd2], %f57;
	ld.global.f32 	%f58, [%rd1];
	add.f32 	%f59, %f58, %f57;
	st.global.f32 	[%rd2], %f59;
	ld.global.f32 	%f60, [%rd1];
	add.f32 	%f61, %f60, %f59;
	st.global.f32 	[%rd2], %f61;
	ld.global.f32 	%f62, [%rd1];
	add.f32 	%f63, %f62, %f61;
	st.global.f32 	[%rd2], %f63;
$L__BB0_10:
	setp.eq.s64 	%p8, %rd18, 0;
	@%p8 bra 	$L__BB0_13;
	ld.global.f32 	%f66, [%rd2];
$L__BB0_12:
	.pragma "nounroll";
	ld.global.f32 	%f64, [%rd1];
	add.f32 	%f66, %f64, %f66;
	st.global.f32 	[%rd2], %f66;
	add.s64 	%rd18, %rd18, -1;
	setp.ne.s64 	%p9, %rd18, 0;
	@%p9 bra 	$L__BB0_12;
$L__BB0_13:
	ret;

}


// ===== COMPILED SASS (sm_100) =====

	.target	sm_100

	.elftype	@"ET_EXEC"


//--------------------- .note.nv.tkinfo           --------------------------
	.section	.note.nv.tkinfo,"",@"SHT_NOTE"
	.sectionflags	@"SHF_NOTE_NV_TKINFO"
	.tkinfo
        /*0018*/ 	.word	0x00000002
        /*0030*/ 	.string	""
        /*0030*/ 	.string	"ptxas"
        /*0030*/ 	.string	"Cuda compilation tools, release 13.0, V13.0.88"
        /*0030*/ 	.string	"Build cuda_13.0.r13.0/compiler.36424714_0"
        /*0030*/ 	.string	"-arch sm_100 -m 64 "



//--------------------- .note.nv.cuinfo           --------------------------
	.section	.note.nv.cuinfo,"",@"SHT_NOTE"
	.sectionflags	@"SHF_NOTE_NV_CUINFO"
        /*0018*/ 	.short	0x0002
        /*001a*/ 	.short	0x0064
        /*001c*/ 	.short	0x0082
	.zero		2


//--------------------- .nv.info                  --------------------------
	.section	.nv.info,"",@"SHT_CUDA_INFO"
	.align	4


	//----- nvinfo : EIATTR_REGCOUNT
	.align		4
        /*0000*/ 	.byte	0x04, 0x2f
        /*0002*/ 	.short	(.L_1 - .L_0)
	.align		4
.L_0:
        /*0004*/ 	.word	index@(_Z6kernelPfS_l)
        /*0008*/ 	.word	0x00000014


	//----- nvinfo : EIATTR_FRAME_SIZE
	.align		4
.L_1:
        /*000c*/ 	.byte	0x04, 0x11
        /*000e*/ 	.short	(.L_3 - .L_2)
	.align		4
.L_2:
        /*0010*/ 	.word	index@(_Z6kernelPfS_l)
        /*0014*/ 	.word	0x00000000


	//----- nvinfo : EIATTR_MIN_STACK_SIZE
	.align		4
.L_3:
        /*0018*/ 	.byte	0x04, 0x12
        /*001a*/ 	.short	(.L_5 - .L_4)
	.align		4
.L_4:
        /*001c*/ 	.word	index@(_Z6kernelPfS_l)
        /*0020*/ 	.word	0x00000000
.L_5:


//--------------------- .nv.compat                --------------------------
	.section	.nv.compat,"",@"SHT_CUDA_COMPAT_INFO"
	.align	4
        /*0000*/ 	.byte	0x02, 0x09, 0x00, 0x00, 0x02, 0x02, 0x01, 0x00, 0x02, 0x05, 0x05, 0x00, 0x03, 0x07, 0x01, 0x01
        /*0010*/ 	.byte	0x02, 0x03, 0x00, 0x00, 0x02, 0x06, 0x01, 0x00, 0x04, 0x0b, 0x08, 0x00, 0x09, 0x00, 0x00, 0x00
        /*0020*/ 	.byte	0x00, 0x00, 0x00, 0x00


//--------------------- .nv.info._Z6kernelPfS_l   --------------------------
	.section	.nv.info._Z6kernelPfS_l,"",@"SHT_CUDA_INFO"
	.sectionflags	@""
	.align	4


	//----- nvinfo : EIATTR_CUDA_API_VERSION
	.align		4
        /*0000*/ 	.byte	0x04, 0x37
        /*0002*/ 	.short	(.L_7 - .L_6)
.L_6:
        /*0004*/ 	.word	0x00000082


	//----- nvinfo : EIATTR_KPARAM_INFO
	.align		4
.L_7:
        /*0008*/ 	.byte	0x04, 0x17
        /*000a*/ 	.short	(.L_9 - .L_8)
.L_8:
        /*000c*/ 	.word	0x00000000
        /*0010*/ 	.short	0x0002
        /*0012*/ 	.short	0x0010
        /*0014*/ 	.byte	0x00, 0xf0, 0x21, 0x00


	//----- nvinfo : EIATTR_KPARAM_INFO
	.align		4
.L_9:
        /*0018*/ 	.byte	0x04, 0x17
        /*001a*/ 	.short	(.L_11 - .L_10)
.L_10:
        /*001c*/ 	.word	0x00000000
        /*0020*/ 	.short	0x0001
        /*0022*/ 	.short	0x0008
        /*0024*/ 	.byte	0x00, 0xf5, 0x21, 0x00


	//----- nvinfo : EIATTR_KPARAM_INFO
	.align		4
.L_11:
        /*0028*/ 	.byte	0x04, 0x17
        /*002a*/ 	.short	(.L_13 - .L_12)
.L_12:
        /*002c*/ 	.word	0x00000000
        /*0030*/ 	.short	0x0000
        /*0032*/ 	.short	0x0000
        /*0034*/ 	.byte	0x00, 0xf5, 0x21, 0x00


	//----- nvinfo : EIATTR_SPARSE_MMA_MASK
	.align		4
.L_13:
        /*0038*/ 	.byte	0x03, 0x50
        /*003a*/ 	.short	0x0000


	//----- nvinfo : EIATTR_MAXREG_COUNT
	.align		4
        /*003c*/ 	.byte	0x03, 0x1b
        /*003e*/ 	.short	0x00ff


	//----- nvinfo : EIATTR_MERCURY_ISA_VERSION
	.align		4
        /*0040*/ 	.byte	0x03, 0x5f
        /*0042*/ 	.short	0x0101


	//----- nvinfo : EIATTR_VRC_CTA_INIT_COUNT
	.align		4
        /*0044*/ 	.byte	0x02, 0x4a
	.zero		1
	.zero		1


	//----- nvinfo : EIATTR_EXIT_INSTR_OFFSETS
	.align		4
        /*0048*/ 	.byte	0x04, 0x1c
        /*004a*/ 	.short	(.L_15 - .L_14)


	//   ....[0]....
.L_14:
        /*004c*/ 	.word	0x00000040


	//   ....[1]....
        /*0050*/ 	.word	0x000004c0


	//   ....[2]....
        /*0054*/ 	.word	0x000006c0


	//   ....[3]....
        /*0058*/ 	.word	0x00000800


	//   ....[4]....
        /*005c*/ 	.word	0x000008a0


	//----- nvinfo : EIATTR_CBANK_PARAM_SIZE
	.align		4
.L_15:
        /*0060*/ 	.byte	0x03, 0x19
        /*0062*/ 	.short	0x0018


	//----- nvinfo : EIATTR_PARAM_CBANK
	.align		4
        /*0064*/ 	.byte	0x04, 0x0a
        /*0066*/ 	.short	(.L_17 - .L_16)
	.align		4
.L_16:
        /*0068*/ 	.word	index@(.nv.constant0._Z6kernelPfS_l)
        /*006c*/ 	.short	0x0380
        /*006e*/ 	.short	0x0018


	//----- nvinfo : EIATTR_SW_WAR
	.align		4
.L_17:
        /*0070*/ 	.byte	0x04, 0x36
        /*0072*/ 	.short	(.L_19 - .L_18)
.L_18:
        /*0074*/ 	.word	0x00000008
.L_19:


//--------------------- .nv.callgraph             --------------------------
	.section	.nv.callgraph,"",@"SHT_CUDA_CALLGRAPH"
	.align	4
	.sectionentsize	8
	.align		4
        /*0000*/ 	.word	0x00000000
	.align		4
        /*0004*/ 	.word	0xffffffff
	.align		4
        /*0008*/ 	.word	0x00000000
	.align		4
        /*000c*/ 	.word	0xfffffffe
	.align		4
        /*0010*/ 	.word	0x00000000
	.align		4
        /*0014*/ 	.word	0xfffffffd
	.align		4
        /*0018*/ 	.word	0x00000000
	.align		4
        /*001c*/ 	.word	0xfffffffc


//--------------------- .text._Z6kernelPfS_l      --------------------------
	.section	.text._Z6kernelPfS_l,"ax",@progbits
	.align	128
        .global         _Z6kernelPfS_l
        .type           _Z6kernelPfS_l,@function
        .size           _Z6kernelPfS_l,(.L_x_5 - _Z6kernelPfS_l)
        .other          _Z6kernelPfS_l,@"STO_CUDA_ENTRY STV_DEFAULT"
_Z6kernelPfS_l:
.text._Z6kernelPfS_l:
[----:B------:R-:W-:Y:S08]  /*0000*/  LDC R1, c[0x0][0x37c] ;  /* 0x0000df00ff017b82 */ /* 0x000ff00000000800 */
[----:B------:R-:W0:Y:S02]  /*0010*/  LDC.64 R2, c[0x0][0x390] ;  /* 0x0000e400ff027b82 */ /* 0x000e240000000a00 */
[----:B0-----:R-:W-:-:S04]  /*0020*/  ISETP.GE.U32.AND P0, PT, R2, 0x1, PT ;  /* 0x000000010200780c */ /* 0x001fc80003f06070 */
[----:B------:R-:W-:-:S13]  /*0030*/  ISETP.GE.AND.EX P0, PT, R3, RZ, PT, P0 ;  /* 0x000000ff0300720c */ /* 0x000fda0003f06300 */
[----:B------:R-:W-:Y:S05]  /*0040*/  @!P0 EXIT ;  /* 0x000000000000894d */ /* 0x000fea0003800000 */
[----:B------:R-:W0:Y:S01]  /*0050*/  S2R R9, SR_TID.X ;  /* 0x0000000000097919 */ /* 0x000e220000002100 */
[----:B------:R-:W1:Y:S01]  /*0060*/  LDC.64 R4, c[0x0][0x388] ;  /* 0x0000e200ff047b82 */ /* 0x000e620000000a00 */
[----:B------:R-:W0:Y:S01]  /*0070*/  LDCU UR4, c[0x0][0x360] ;  /* 0x00006c00ff0477ac */ /* 0x000e220008000800 */
[C---:B------:R-:W-:Y:S01]  /*0080*/  ISETP.GE.U32.AND P0, PT, R2.reuse, 0x10, PT ;  /* 0x000000100200780c */ /* 0x040fe20003f06070 */
[----:B------:R-:W0:Y:S01]  /*0090*/  S2R R0, SR_CTAID.X ;  /* 0x0000000000007919 */ /* 0x000e220000002500 */
[----:B------:R-:W-:Y:S02]  /*00a0*/  LOP3.LUT R10, R2, 0xf, RZ, 0xc0, !PT ;  /* 0x0000000f020a7812 */ /* 0x000fe400078ec0ff */
[----:B------:R-:W-:Y:S02]  /*00b0*/  ISETP.GE.U32.AND.EX P0, PT, R3, RZ, PT, P0 ;  /* 0x000000ff0300720c */ /* 0x000fe40003f06100 */
[----:B------:R-:W2:Y:S01]  /*00c0*/  LDC.64 R6, c[0x0][0x380] ;  /* 0x0000e000ff067b82 */ /* 0x000ea20000000a00 */
[----:B------:R-:W-:-:S04]  /*00d0*/  ISETP.NE.U32.AND P1, PT, R10, RZ, PT ;  /* 0x000000ff0a00720c */ /* 0x000fc80003f25070 */
[----:B------:R-:W-:Y:S01]  /*00e0*/  ISETP.NE.AND.EX P1, PT, RZ, RZ, PT, P1 ;  /* 0x000000ffff00720c */ /* 0x000fe20003f25310 */
[----:B0-----:R-:W-:Y:S01]  /*00f0*/  IMAD R9, R0, UR4, R9 ;  /* 0x0000000400097c24 */ /* 0x001fe2000f8e0209 */
[----:B------:R-:W0:Y:S03]  /*0100*/  LDCU.64 UR4, c[0x0][0x358] ;  /* 0x00006b00ff0477ac */ /* 0x000e260008000a00 */
[----:B-1----:R-:W-:-:S04]  /*0110*/  IMAD.WIDE R4, R9, 0x4, R4 ;  /* 0x0000000409047825 */ /* 0x002fc800078e0204 */
[----:B--2---:R-:W-:Y:S01]  /*0120*/  IMAD.WIDE R6, R9, 0x4, R6 ;  /* 0x0000000409067825 */ /* 0x004fe200078e0206 */
[----:B0-----:R-:W-:Y:S06]  /*0130*/  @!P0 BRA `(.L_x_0) ;  /* 0x0000000000e08947 */ /* 0x001fec0003800000 */
[----:B------:R0:W5:Y:S01]  /*0140*/  LDG.E R9, desc[UR4][R6.64] ;  /* 0x0000000406097981 */ /* 0x000162000c1e1900 */
[----:B------:R-:W-:Y:S02]  /*0150*/  LOP3.LUT R3, R3, 0x7fffffff, RZ, 0xc0, !PT ;  /* 0x7fffffff03037812 */ /* 0x000fe400078ec0ff */
[----:B------:R-:W-:-:S07]  /*0160*/  LOP3.LUT R0, R2, 0xfffffff0, RZ, 0xc0, !PT ;  /* 0xfffffff002007812 */ /* 0x000fce00078ec0ff */
.L_x_1:
[----:B------:R-:W2:Y:S02]  /*0170*/  LDG.E R8, desc[UR4][R4.64] ;  /* 0x0000000404087981 */ /* 0x000ea4000c1e1900 */
[----:B--23-5:R-:W-:-:S05]  /*0180*/  FADD R9, R8, R9 ;  /* 0x0000000908097221 */ /* 0x02cfca0000000000 */
[----:B------:R1:W-:Y:S04]  /*0190*/  STG.E desc[UR4][R6.64], R9 ;  /* 0x0000000906007986 */ /* 0x0003e8000c101904 */
[----:B------:R-:W2:Y:S02]  /*01a0*/  LDG.E R8, desc[UR4][R4.64] ;  /* 0x0000000404087981 */ /* 0x000ea4000c1e1900 */
[----:B--2---:R-:W-:-:S05]  /*01b0*/  FADD R11, R9, R8 ;  /* 0x00000008090b7221 */ /* 0x004fca0000000000 */
[----:B------:R2:W-:Y:S04]  /*01c0*/  STG.E desc[UR4][R6.64], R11 ;  /* 0x0000000b06007986 */ /* 0x0005e8000c101904 */
[----:B------:R-:W3:Y:S02]  /*01d0*/  LDG.E R8, desc[UR4][R4.64] ;  /* 0x0000000404087981 */ /* 0x000ee4000c1e1900 */
[----:B---3--:R-:W-:-:S05]  /*01e0*/  FADD R13, R11, R8 ;  /* 0x000000080b0d7221 */ /* 0x008fca0000000000 */
[----:B------:R3:W-:Y:S04]  /*01f0*/  STG.E desc[UR4][R6.64], R13 ;  /* 0x0000000d06007986 */ /* 0x0007e8000c101904 */
[----:B------:R-:W4:Y:S02]  /*0200*/  LDG.E R8, desc[UR4][R4.64] ;  /* 0x0000000404087981 */ /* 0x000f24000c1e1900 */
[----:B----4-:R-:W-:-:S05]  /*0210*/  FADD R15, R13, R8 ;  /* 0x000000080d0f7221 */ /* 0x010fca0000000000 */
[----:B------:R4:W-:Y:S04]  /*0220*/  STG.E desc[UR4][R6.64], R15 ;  /* 0x0000000f06007986 */ /* 0x0009e8000c101904 */
[----:B------:R-:W1:Y:S02]  /*0230*/  LDG.E R8, desc[UR4][R4.64] ;  /* 0x0000000404087981 */ /* 0x000e64000c1e1900 */
[----:B-1----:R-:W-:-:S05]  /*0240*/  FADD R9, R15, R8 ;  /* 0x000000080f097221 */ /* 0x002fca0000000000 */
        /* <DEDUP_REMOVED lines=12> */
[----:B------:R-:W-:Y:S04]  /*0310*/  STG.E desc[UR4][R6.64], R9 ;  /* 0x0000000906007986 */ /* 0x000fe8000c101904 */
        /* <DEDUP_REMOVED lines=9> */
[----:B------:R-:W4:Y:S02]  /*03b0*/  LDG.E R8, desc[UR4][R4.64] ;  /* 0x0000000404087981 */ /* 0x000f24000c1e1900 */
[----:B----4-:R-:W-:-:S05]  /*03c0*/  FADD R17, R15, R8 ;  /* 0x000000080f117221 */ /* 0x010fca0000000000 */
[----:B------:R3:W-:Y:S04]  /*03d0*/  STG.E desc[UR4][R6.64], R17 ;  /* 0x0000001106007986 */ /* 0x0007e8000c101904 */
[----:B------:R-:W1:Y:S02]  /*03e0*/  LDG.E R8, desc[UR4][R4.64] ;  /* 0x0000000404087981 */ /* 0x000e64000c1e1900 */
[----:B-1----:R-:W-:-:S05]  /*03f0*/  FADD R11, R17, R8 ;  /* 0x00000008110b7221 */ /* 0x002fca0000000000 */
[----:B------:R3:W-:Y:S04]  /*0400*/  STG.E desc[UR4][R6.64], R11 ;  /* 0x0000000b06007986 */ /* 0x0007e8000c101904 */
[----:B------:R-:W2:Y:S01]  /*0410*/  LDG.E R8, desc[UR4][R4.64] ;  /* 0x0000000404087981 */ /* 0x000ea2000c1e1900 */
[----:B------:R-:W-:-:S04]  /*0420*/  IADD3 R0, P0, PT, R0, -0x10, RZ ;  /* 0xfffffff000007810 */ /* 0x000fc80007f1e0ff */
[----:B------:R-:W-:Y:S01]  /*0430*/  IADD3.X R3, PT, PT, R3, -0x1, RZ, P0, !PT ;  /* 0xffffffff03037810 */ /* 0x000fe200007fe4ff */
[----:B--2---:R-:W-:-:S05]  /*0440*/  FADD R13, R11, R8 ;  /* 0x000000080b0d7221 */ /* 0x004fca0000000000 */
[----:B------:R3:W-:Y:S04]  /*0450*/  STG.E desc[UR4][R6.64], R13 ;  /* 0x0000000d06007986 */ /* 0x0007e8000c101904 */
[----:B------:R-:W2:Y:S01]  /*0460*/  LDG.E R8, desc[UR4][R4.64] ;  /* 0x0000000404087981 */ /* 0x000ea2000c1e1900 */
[----:B------:R-:W-:-:S04]  /*0470*/  ISETP.NE.U32.AND P0, PT, R0, RZ, PT ;  /* 0x000000ff0000720c */ /* 0x000fc80003f05070 */
[----:B------:R-:W-:Y:S01]  /*0480*/  ISETP.NE.AND.EX P0, PT, R3, RZ, PT, P0 ;  /* 0x000000ff0300720c */ /* 0x000fe20003f05300 */
[----:B--2---:R-:W-:-:S05]  /*0490*/  FADD R9, R13, R8 ;  /* 0x000000080d097221 */ /* 0x004fca0000000000 */
[----:B------:R3:W-:Y:S07]  /*04a0*/  STG.E desc[UR4][R6.64], R9 ;  /* 0x0000000906007986 */ /* 0x0007ee000c101904 */
[----:B------:R-:W-:Y:S05]  /*04b0*/  @P0 BRA `(.L_x_1) ;  /* 0xfffffffc002c0947 */ /* 0x000fea000383ffff */
.L_x_0:
[----:B------:R-:W-:Y:S05]  /*04c0*/  @!P1 EXIT ;  /* 0x000000000000994d */ /* 0x000fea0003800000 */
[----:B------:R-:W-:Y:S02]  /*04d0*/  ISETP.GE.U32.AND P0, PT, R10, 0x8, PT ;  /* 0x000000080a00780c */ /* 0x000fe40003f06070 */
[----:B------:R-:W-:Y:S02]  /*04e0*/  LOP3.LUT R8, R2, 0x7, RZ, 0xc0, !PT ;  /* 0x0000000702087812 */ /* 0x000fe400078ec0ff */
[----:B------:R-:W-:Y:S02]  /*04f0*/  ISETP.GE.U32.AND.EX P0, PT, RZ, RZ, PT, P0 ;  /* 0x000000ffff00720c */ /* 0x000fe40003f06100 */
[----:B------:R-:W-:-:S04]  /*0500*/  ISETP.NE.U32.AND P1, PT, R8, RZ, PT ;  /* 0x000000ff0800720c */ /* 0x000fc80003f25070 */
[----:B------:R-:W-:-:S07]  /*0510*/  ISETP.NE.AND.EX P1, PT, RZ, RZ, PT, P1 ;  /* 0x000000ffff00720c */ /* 0x000fce0003f25310 */
[----:B------:R-:W-:Y:S06]  /*0520*/  @!P0 BRA `(.L_x_2) ;  /* 0x0000000000648947 */ /* 0x000fec0003800000 */
[----:B------:R-:W2:Y:S04]  /*0530*/  LDG.E R0, desc[UR4][R4.64] ;  /* 0x0000000404007981 */ /* 0x000ea8000c1e1900 */
[----:B------:R-:W2:Y:S02]  /*0540*/  LDG.E R3, desc[UR4][R6.64] ;  /* 0x0000000406037981 */ /* 0x000ea4000c1e1900 */
[----:B--2---:R-:W-:-:S05]  /*0550*/  FADD R3, R0, R3 ;  /* 0x0000000300037221 */ /* 0x004fca0000000000 */
[----:B------:R1:W-:Y:S04]  /*0560*/  STG.E desc[UR4][R6.64], R3 ;  /* 0x0000000306007986 */ /* 0x0003e8000c101904 */
[----:B------:R-:W3:Y:S02]  /*0570*/  LDG.E R0, desc[UR4][R4.64] ;  /* 0x0000000404007981 */ /* 0x000ee4000c1e1900 */
[----:B---3--:R-:W-:-:S05]  /*0580*/  FADD R9, R3, R0 ;  /* 0x0000000003097221 */ /* 0x008fca0000000000 */
        /* <DEDUP_REMOVED lines=18> */
[----:B------:R1:W-:Y:S02]  /*06b0*/  STG.E desc[UR4][R6.64], R13 ;  /* 0x0000000d06007986 */ /* 0x0003e4000c101904 */
.L_x_2:
[----:B------:R-:W-:Y:S05]  /*06c0*/  @!P1 EXIT ;  /* 0x000000000000994d */ /* 0x000fea0003800000 */
[----:B------:R-:W-:-:S04]  /*06d0*/  ISETP.GE.U32.AND P0, PT, R8, 0x4, PT ;  /* 0x000000040800780c */ /* 0x000fc80003f06070 */
[----:B------:R-:W-:-:S13]  /*06e0*/  ISETP.GE.U32.AND.EX P0, PT, RZ, RZ, PT, P0 ;  /* 0x000000ffff00720c */ /* 0x000fda0003f06100 */
[----:B------:R-:W2:Y:S04]  /*06f0*/  @P0 LDG.E R0, desc[UR4][R4.64] ;  /* 0x0000000404000981 */ /* 0x000ea8000c1e1900 */
[----:B-1----:R-:W2:Y:S02]  /*0700*/  @P0 LDG.E R3, desc[UR4][R6.64] ;  /* 0x0000000406030981 */ /* 0x002ea4000c1e1900 */
[----:B--2---:R-:W-:-:S05]  /*0710*/  @P0 FADD R3, R0, R3 ;  /* 0x0000000300030221 */ /* 0x004fca0000000000 */
[----:B------:R1:W-:Y:S04]  /*0720*/  @P0 STG.E desc[UR4][R6.64], R3 ;  /* 0x0000000306000986 */ /* 0x0003e8000c101904 */
[----:B------:R-:W3:Y:S02]  /*0730*/  @P0 LDG.E R0, desc[UR4][R4.64] ;  /* 0x0000000404000981 */ /* 0x000ee4000c1e1900 */
[----:B---3--:R-:W-:-:S05]  /*0740*/  @P0 FADD R9, R3, R0 ;  /* 0x0000000003090221 */ /* 0x008fca0000000000 */
[----:B------:R2:W-:Y:S04]  /*0750*/  @P0 STG.E desc[UR4][R6.64], R9 ;  /* 0x0000000906000986 */ /* 0x0005e8000c101904 */
[----:B------:R-:W3:Y:S01]  /*0760*/  @P0 LDG.E R0, desc[UR4][R4.64] ;  /* 0x0000000404000981 */ /* 0x000ee2000c1e1900 */
[----:B------:R-:W-:Y:S01]  /*0770*/  HFMA2 R8, -RZ, RZ, 0, 0 ;  /* 0x00000000ff087431 */ /* 0x000fe200000001ff */
[----:B------:R-:W-:Y:S01]  /*0780*/  LOP3.LUT R2, R2, 0x3, RZ, 0xc0, !PT ;  /* 0x0000000302027812 */ /* 0x000fe200078ec0ff */
[----:B---3--:R-:W-:-:S05]  /*0790*/  @P0 FADD R11, R9, R0 ;  /* 0x00000000090b0221 */ /* 0x008fca0000000000 */
[----:B------:R2:W-:Y:S04]  /*07a0*/  @P0 STG.E desc[UR4][R6.64], R11 ;  /* 0x0000000b06000986 */ /* 0x0005e8000c101904 */
[----:B------:R-:W1:Y:S01]  /*07b0*/  @P0 LDG.E R0, desc[UR4][R4.64] ;  /* 0x0000000404000981 */ /* 0x000e62000c1e1900 */
[----:B------:R-:W-:-:S04]  /*07c0*/  ISETP.NE.U32.AND P1, PT, R2, RZ, PT ;  /* 0x000000ff0200720c */ /* 0x000fc80003f25070 */
[----:B------:R-:W-:Y:S01]  /*07d0*/  ISETP.NE.AND.EX P1, PT, R8, RZ, PT, P1 ;  /* 0x000000ff0800720c */ /* 0x000fe20003f25310 */
[----:B-1----:R-:W-:-:S05]  /*07e0*/  @P0 FADD R3, R11, R0 ;  /* 0x000000000b030221 */ /* 0x002fca0000000000 */
[----:B------:R2:W-:Y:S07]  /*07f0*/  @P0 STG.E desc[UR4][R6.64], R3 ;  /* 0x0000000306000986 */ /* 0x0005ee000c101904 */
[----:B------:R-:W-:Y:S05]  /*0800*/  @!P1 EXIT ;  /* 0x000000000000994d */ /* 0x000fea0003800000 */
[----:B--2---:R1:W5:Y:S02]  /*0810*/  LDG.E R3, desc[UR4][R6.64] ;  /* 0x0000000406037981 */ /* 0x004364000c1e1900 */
.L_x_3:
[----:B--2---:R-:W2:Y:S01]  /*0820*/  LDG.E R0, desc[UR4][R4.64] ;  /* 0x0000000404007981 */ /* 0x004ea2000c1e1900 */
[----:B------:R-:W-:-:S04]  /*0830*/  IADD3 R2, P0, PT, R2, -0x1, RZ ;  /* 0xffffffff02027810 */ /* 0x000fc80007f1e0ff */
[----:B------:R-:W-:Y:S02]  /*0840*/  IADD3.X R8, PT, PT, R8, -0x1, RZ, P0, !PT ;  /* 0xffffffff08087810 */ /* 0x000fe400007fe4ff */
[----:B------:R-:W-:-:S04]  /*0850*/  ISETP.NE.U32.AND P0, PT, R2, RZ, PT ;  /* 0x000000ff0200720c */ /* 0x000fc80003f05070 */
[----:B------:R-:W-:Y:S01]  /*0860*/  ISETP.NE.AND.EX P0, PT, R8, RZ, PT, P0 ;  /* 0x000000ff0800720c */ /* 0x000fe20003f05300 */
[----:B--2--5:R-:W-:-:S05]  /*0870*/  FADD R3, R0, R3 ;  /* 0x0000000300037221 */ /* 0x024fca0000000000 */
[----:B------:R2:W-:Y:S07]  /*0880*/  STG.E desc[UR4][R6.64], R3 ;  /* 0x0000000306007986 */ /* 0x0005ee000c101904 */
[----:B------:R-:W-:Y:S05]  /*0890*/  @P0 BRA `(.L_x_3) ;  /* 0xfffffffc00e00947 */ /* 0x000fea000383ffff */
[----:B------:R-:W-:Y:S05]  /*08a0*/  EXIT ;  /* 0x000000000000794d */ /* 0x000fea0003800000 */
.L_x_4:
[----:B------:R-:W-:-:S00]  /*08b0*/  BRA `(.L_x_4) ;  /* 0xfffffffc00fc7947 */ /* 0x000fc0000383ffff */
[----:B------:R-:W-:-:S00]  /*08c0*/  NOP ;  /* 0x0000000000007918 */ /* 0x000fc00000000000 */
        /* <DEDUP_REMOVED lines=11> */
.L_x_5:


//--------------------- .nv.shared.reserved.0     --------------------------
	.section	.nv.shared.reserved.0,"aw",@nobits
	.weak		__nv_reservedSMEM_offset_0_alias
	.size		__nv_reservedSMEM_offset_0_alias, 0, 64
	.other		__nv_reservedSMEM_offset_0_alias,@"STO_CUDA_RESERVED_SHARED STV_DEFAULT"
__nv_reservedSMEM_offset_0_alias:
	.zero		0
	.zero		64


//--------------------- .nv.constant0._Z6kernelPfS_l --------------------------
	.section	.nv.constant0._Z6kernelPfS_l,"a",@progbits
	.sectionflags	@""
	.align	4
.nv.constant0._Z6kernelPfS_l:
	.zero		920


//--------------------- SYMBOLS --------------------------

	.type		.nv.reservedSmem.offset0,@object
	.size		.nv.reservedSmem.offset0,0x4
